	.headerflags	@"EF_CUDA_TEXMODE_UNIFIED EF_CUDA_64BIT_ADDRESS EF_CUDA_ACCELERATORS EF_CUDA_SM90 EF_CUDA_VIRTUAL_SM(EF_CUDA_SM90)"
	.elftype	@"ET_EXEC"


//--------------------- .nv.info                  --------------------------
	.section	.nv.info,"",@"SHT_CUDA_INFO"
	.align	4


	//----- nvinfo : EIATTR_REGCOUNT
	.align		4
        /*0000*/ 	.byte	0x04, 0x2f
        /*0002*/ 	.short	(.L_1 - .L_0)
	.align		4
.L_0:
        /*0004*/ 	.word	index@(triton_poi_fused_add_6)
        /*0008*/ 	.word	0x00000012


	//----- nvinfo : EIATTR_MIN_STACK_SIZE
	.align		4
.L_1:
        /*000c*/ 	.byte	0x04, 0x12
        /*000e*/ 	.short	(.L_3 - .L_2)
	.align		4
.L_2:
        /*0010*/ 	.word	index@(triton_poi_fused_add_6)
        /*0014*/ 	.word	0x00000000


	//----- nvinfo : EIATTR_FRAME_SIZE
	.align		4
.L_3:
        /*0018*/ 	.byte	0x04, 0x11
        /*001a*/ 	.short	(.L_5 - .L_4)
	.align		4
.L_4:
        /*001c*/ 	.word	index@(triton_poi_fused_add_6)
        /*0020*/ 	.word	0x00000000


	//----- nvinfo : EIATTR_MIN_STACK_SIZE
	.align		4
.L_5:
        /*0024*/ 	.byte	0x04, 0x12
        /*0026*/ 	.short	(.L_7 - .L_6)
	.align		4
.L_6:
        /*0028*/ 	.word	index@(triton_poi_fused_add_6)
        /*002c*/ 	.word	0x00000000
.L_7:


//--------------------- .nv.info.triton_poi_fused_add_6 --------------------------
	.section	.nv.info.triton_poi_fused_add_6,"",@"SHT_CUDA_INFO"
	.sectionflags	@""
	.align	4


	//----- nvinfo : EIATTR_CUDA_API_VERSION
	.align		4
        /*0000*/ 	.byte	0x04, 0x37
        /*0002*/ 	.short	(.L_9 - .L_8)
.L_8:
        /*0004*/ 	.word	0x0000007c


	//----- nvinfo : EIATTR_KPARAM_INFO
	.align		4
.L_9:
        /*0008*/ 	.byte	0x04, 0x17
        /*000a*/ 	.short	(.L_11 - .L_10)
.L_10:
        /*000c*/ 	.word	0x00000000
        /*0010*/ 	.short	0x0005
        /*0012*/ 	.short	0x0028
        /*0014*/ 	.byte	0x00, 0xf0, 0x11, 0x00


	//----- nvinfo : EIATTR_KPARAM_INFO
	.align		4
.L_11:
        /*0018*/ 	.byte	0x04, 0x17
        /*001a*/ 	.short	(.L_13 - .L_12)
.L_12:
        /*001c*/ 	.word	0x00000000
        /*0020*/ 	.short	0x0004
        /*0022*/ 	.short	0x0020
        /*0024*/ 	.byte	0x00, 0xf4, 0x21, 0x00


	//----- nvinfo : EIATTR_KPARAM_INFO
	.align		4
.L_13:
        /*0028*/ 	.byte	0x04, 0x17
        /*002a*/ 	.short	(.L_15 - .L_14)
.L_14:
        /*002c*/ 	.word	0x00000000
        /*0030*/ 	.short	0x0003
        /*0032*/ 	.short	0x0018
        /*0034*/ 	.byte	0x00, 0xf4, 0x21, 0x00


	//----- nvinfo : EIATTR_KPARAM_INFO
	.align		4
.L_15:
        /*0038*/ 	.byte	0x04, 0x17
        /*003a*/ 	.short	(.L_17 - .L_16)
.L_16:
        /*003c*/ 	.word	0x00000000
        /*0040*/ 	.short	0x0002
        /*0042*/ 	.short	0x0010
        /*0044*/ 	.byte	0x00, 0xf4, 0x21, 0x00


	//----- nvinfo : EIATTR_KPARAM_INFO
	.align		4
.L_17:
        /*0048*/ 	.byte	0x04, 0x17
        /*004a*/ 	.short	(.L_19 - .L_18)
.L_18:
        /*004c*/ 	.word	0x00000000
        /*0050*/ 	.short	0x0001
        /*0052*/ 	.short	0x0008
        /*0054*/ 	.byte	0x00, 0xf4, 0x21, 0x00


	//----- nvinfo : EIATTR_KPARAM_INFO
	.align		4
.L_19:
        /*0058*/ 	.byte	0x04, 0x17
        /*005a*/ 	.short	(.L_21 - .L_20)
.L_20:
        /*005c*/ 	.word	0x00000000
        /*0060*/ 	.short	0x0000
        /*0062*/ 	.short	0x0000
        /*0064*/ 	.byte	0x00, 0xf4, 0x21, 0x00


	//----- nvinfo : EIATTR_SPARSE_MMA_MASK
	.align		4
.L_21:
        /*0068*/ 	.byte	0x03, 0x50
        /*006a*/ 	.short	0x0000


	//----- nvinfo : EIATTR_MAXREG_COUNT
	.align		4
        /*006c*/ 	.byte	0x03, 0x1b
        /*006e*/ 	.short	0x00ff


	//----- nvinfo : EIATTR_EXIT_INSTR_OFFSETS
	.align		4
        /*0070*/ 	.byte	0x04, 0x1c
        /*0072*/ 	.short	(.L_23 - .L_22)


	//   ....[0]....
.L_22:
        /*0074*/ 	.word	0x00000250


	//----- nvinfo : EIATTR_REQNTID
	.align		4
.L_23:
        /*0078*/ 	.byte	0x04, 0x10
        /*007a*/ 	.short	(.L_25 - .L_24)
.L_24:
        /*007c*/ 	.word	0x00000100
        /*0080*/ 	.word	0x00000001
        /*0084*/ 	.word	0x00000001


	//----- nvinfo : EIATTR_CBANK_PARAM_SIZE
	.align		4
.L_25:
        /*0088*/ 	.byte	0x03, 0x19
        /*008a*/ 	.short	0x002c


	//----- nvinfo : EIATTR_PARAM_CBANK
	.align		4
        /*008c*/ 	.byte	0x04, 0x0a
        /*008e*/ 	.short	(.L_27 - .L_26)
	.align		4
.L_26:
        /*0090*/ 	.word	index@(.nv.constant0.triton_poi_fused_add_6)
        /*0094*/ 	.short	0x0210
        /*0096*/ 	.short	0x002c


	//----- nvinfo : EIATTR_SW_WAR
	.align		4
.L_27:
        /*0098*/ 	.byte	0x04, 0x36
        /*009a*/ 	.short	(.L_29 - .L_28)
.L_28:
        /*009c*/ 	.word	0x00000008
.L_29:


//--------------------- .nv.callgraph             --------------------------
	.section	.nv.callgraph,"",@"SHT_CUDA_CALLGRAPH"
	.align	4
	.sectionentsize	8
	.align		4
        /*0000*/ 	.word	0x00000000
	.align		4
        /*0004*/ 	.word	0xffffffff
	.align		4
        /*0008*/ 	.word	0x00000000
	.align		4
        /*000c*/ 	.word	0xfffffffe
	.align		4
        /*0010*/ 	.word	0x00000000
	.align		4
        /*0014*/ 	.word	0xfffffffd
	.align		4
        /*0018*/ 	.word	0x00000000
	.align		4
        /*001c*/ 	.word	0xfffffffc


//--------------------- .text.triton_poi_fused_add_6 --------------------------
	.section	.text.triton_poi_fused_add_6,"ax",@progbits
	.align	128
        .global         triton_poi_fused_add_6
        .type           triton_poi_fused_add_6,@function
        .size           triton_poi_fused_add_6,(.L_x_1 - triton_poi_fused_add_6)
        .other          triton_poi_fused_add_6,@"STO_CUDA_ENTRY STV_DEFAULT"
triton_poi_fused_add_6:
.text.triton_poi_fused_add_6:
[----:B------:R-:W-:Y:S01]  /*0000*/  LDC R1, c[0x0][0x28] ;  /* 0x00000a00ff017b82 */ /* 0x000fe20000000800 */
[----:B------:R-:W1:Y:S07]  /*0010*/  S2R R0, SR_TID.X ;  /* 0x0000000000007919 */ /* 0x000e6e0000002100 */
[----:B------:R-:W2:Y:S01]  /*0020*/  LDC.64 R6, c[0x0][0x210] ;  /* 0x00008400ff067b82 */ /* 0x000ea20000000a00 */
[----:B------:R-:W-:Y:S01]  /*0030*/  ULDC.64 UR4, c[0x0][0x208] ;  /* 0x0000820000047ab9 */ /* 0x000fe20000000a00 */
[----:B------:R-:W3:Y:S06]  /*0040*/  S2R R5, SR_CTAID.X ;  /* 0x0000000000057919 */ /* 0x000eec0000002500 */
[----:B------:R-:W4:Y:S08]  /*0050*/  LDC.64 R8, c[0x0][0x218] ;  /* 0x00008600ff087b82 */ /* 0x000f300000000a00 */
[----:B------:R-:W5:Y:S01]  /*0060*/  LDC.64 R10, c[0x0][0x220] ;  /* 0x00008800ff0a7b82 */ /* 0x000f620000000a00 */
[----:B-1----:R-:W-:-:S02]  /*0070*/  SHF.L.U32 R0, R0, 0x1, RZ ;  /* 0x0000000100007819 */ /* 0x002fc400000006ff */
[----:B---3--:R-:W-:Y:S02]  /*0080*/  SHF.R.S32.HI R3, RZ, 0x16, R5 ;  /* 0x00000016ff037819 */ /* 0x008fe40000011405 */
[----:B------:R-:W-:Y:S02]  /*0090*/  LOP3.LUT R0, R0, 0x1fe, RZ, 0xc0, !PT ;  /* 0x000001fe00007812 */ /* 0x000fe400078ec0ff */
[----:B------:R-:W-:Y:S02]  /*00a0*/  SGXT R3, R3, 0x1 ;  /* 0x000000010303781a */ /* 0x000fe40000000200 */
[----:B------:R-:W-:-:S04]  /*00b0*/  LEA R0, R5, R0, 0x9 ;  /* 0x0000000005007211 */ /* 0x000fc800078e48ff */
[----:B------:R-:W-:Y:S02]  /*00c0*/  LEA.HI R4, R3, R0, RZ, 0x10 ;  /* 0x0000000003047211 */ /* 0x000fe400078f80ff */
[----:B------:R-:W1:Y:S02]  /*00d0*/  LDC.64 R2, c[0x0][0x228] ;  /* 0x00008a00ff027b82 */ /* 0x000e640000000a00 */
[----:B------:R-:W-:-:S04]  /*00e0*/  LOP3.LUT R5, R4, 0xffff0000, RZ, 0xc0, !PT ;  /* 0xffff000004057812 */ /* 0x000fc800078ec0ff */
[----:B------:R-:W-:Y:S02]  /*00f0*/  IADD3 R5, R0, -R5, RZ ;  /* 0x8000000500057210 */ /* 0x000fe40007ffe0ff */
[----:B------:R-:W-:-:S05]  /*0100*/  SHF.R.S32.HI R0, RZ, 0x10, R4 ;  /* 0x00000010ff007819 */ /* 0x000fca0000011404 */
[----:B------:R-:W-:-:S04]  /*0110*/  IMAD R13, R0, 0x12000, R5 ;  /* 0x00012000000d7824 */ /* 0x000fc800078e0205 */
[----:B------:R-:W-:Y:S02]  /*0120*/  IMAD R5, R0, -0x1000, R13 ;  /* 0xfffff00000057824 */ /* 0x000fe400078e020d */
[----:B--2---:R-:W-:Y:S02]  /*0130*/  IMAD.WIDE R6, R13, 0x4, R6 ;  /* 0x000000040d067825 */ /* 0x004fe400078e0206 */
[----:B------:R-:W2:Y:S02]  /*0140*/  LDC.64 R12, c[0x0][0x230] ;  /* 0x00008c00ff0c7b82 */ /* 0x000ea40000000a00 */
[C---:B----4-:R-:W-:Y:S02]  /*0150*/  IMAD.WIDE R8, R5.reuse, 0x4, R8 ;  /* 0x0000000405087825 */ /* 0x050fe400078e0208 */
[----:B------:R-:W3:Y:S02]  /*0160*/  LDG.E.64 R6, desc[UR4][R6.64] ;  /* 0x0000000406067981 */ /* 0x000ee4000c1e1b00 */
[----:B-----5:R-:W-:-:S02]  /*0170*/  IMAD.WIDE R10, R5, 0x4, R10 ;  /* 0x00000004050a7825 */ /* 0x020fc400078e020a */
[----:B------:R-:W3:Y:S02]  /*0180*/  LDG.E.64 R8, desc[UR4][R8.64] ;  /* 0x0000000408087981 */ /* 0x000ee4000c1e1b00 */
[----:B-1----:R-:W-:Y:S02]  /*0190*/  IMAD.WIDE R2, R5, 0x4, R2 ;  /* 0x0000000405027825 */ /* 0x002fe400078e0202 */
[----:B------:R-:W4:Y:S04]  /*01a0*/  LDG.E.64 R10, desc[UR4][R10.64] ;  /* 0x000000040a0a7981 */ /* 0x000f28000c1e1b00 */
[----:B------:R-:W5:Y:S01]  /*01b0*/  LDG.E.64 R2, desc[UR4][R2.64] ;  /* 0x0000000402027981 */ /* 0x000f62000c1e1b00 */
[----:B------:R-:W-:Y:S01]  /*01c0*/  LEA R5, R0, R5, 0xe ;  /* 0x0000000500057211 */ /* 0x000fe200078e70ff */
[----:B---3--:R-:W-:Y:S01]  /*01d0*/  FADD R15, R6, R8 ;  /* 0x00000008060f7221 */ /* 0x008fe20000000000 */
[----:B------:R-:W-:-:S03]  /*01e0*/  FADD R4, R7, R9 ;  /* 0x0000000907047221 */ /* 0x000fc60000000000 */
[----:B----4-:R-:W-:Y:S01]  /*01f0*/  FADD R15, R10, R15 ;  /* 0x0000000f0a0f7221 */ /* 0x010fe20000000000 */
[----:B------:R-:W-:Y:S01]  /*0200*/  FADD R0, R11, R4 ;  /* 0x000000040b007221 */ /* 0x000fe20000000000 */
[----:B--2---:R-:W-:-:S04]  /*0210*/  IMAD.WIDE R4, R5, 0x4, R12 ;  /* 0x0000000405047825 */ /* 0x004fc800078e020c */
[----:B-----5:R-:W-:Y:S01]  /*0220*/  FADD R6, R2, R15 ;  /* 0x0000000f02067221 */ /* 0x020fe20000000000 */
[----:B------:R-:W-:-:S05]  /*0230*/  FADD R7, R3, R0 ;  /* 0x0000000003077221 */ /* 0x000fca0000000000 */
[----:B------:R-:W-:Y:S01]  /*0240*/  STG.E.64 desc[UR4][R4.64], R6 ;  /* 0x0000000604007986 */ /* 0x000fe2000c101b04 */
[----:B------:R-:W-:Y:S05]  /*0250*/  EXIT ;  /* 0x000000000000794d */ /* 0x000fea0003800000 */
.L_x_0:
[----:B------:R-:W-:-:S00]  /*0260*/  BRA `(.L_x_0) ;  /* 0xfffffffc00fc7947 */ /* 0x000fc0000383ffff */
[----:B------:R-:W-:-:S00]  /*0270*/  NOP ;  /* 0x0000000000007918 */ /* 0x000fc00000000000 */
        /* <DEDUP_REMOVED lines=8> */
.L_x_1:


//--------------------- .nv.constant0.triton_poi_fused_add_6 --------------------------
	.section	.nv.constant0.triton_poi_fused_add_6,"a",@progbits
	.sectionflags	@""
	.align	4
.nv.constant0.triton_poi_fused_add_6:
	.zero		572
